	.headerflags	@"EF_CUDA_TEXMODE_UNIFIED EF_CUDA_64BIT_ADDRESS EF_CUDA_SM86 EF_CUDA_VIRTUAL_SM(EF_CUDA_SM86)"
	.elftype	@"ET_EXEC"


//--------------------- .nv.info                  --------------------------
	.section	.nv.info,"",@"SHT_CUDA_INFO"
	.align	4


	//----- nvinfo : EIATTR_REGCOUNT
	.align		4
        /*0000*/ 	.byte	0x04, 0x2f
        /*0002*/ 	.short	(.L_5 - .L_4)
	.align		4
.L_4:
        /*0004*/ 	.word	index@(triton_red_fused__to_copy_add_embedding_mean_mul_pow_rsqrt_5)
        /*0008*/ 	.word	0x00000018


	//----- nvinfo : EIATTR_MIN_STACK_SIZE
	.align		4
.L_5:
        /*000c*/ 	.byte	0x04, 0x12
        /*000e*/ 	.short	(.L_7 - .L_6)
	.align		4
.L_6:
        /*0010*/ 	.word	index@(triton_red_fused__to_copy_add_embedding_mean_mul_pow_rsqrt_5)
        /*0014*/ 	.word	0x00000000


	//----- nvinfo : EIATTR_FRAME_SIZE
	.align		4
.L_7:
        /*0018*/ 	.byte	0x04, 0x11
        /*001a*/ 	.short	(.L_9 - .L_8)
	.align		4
.L_8:
        /*001c*/ 	.word	index@(triton_red_fused__to_copy_add_embedding_mean_mul_pow_rsqrt_5)
        /*0020*/ 	.word	0x00000000


	//----- nvinfo : EIATTR_MIN_STACK_SIZE
	.align		4
.L_9:
        /*0024*/ 	.byte	0x04, 0x12
        /*0026*/ 	.short	(.L_11 - .L_10)
	.align		4
.L_10:
        /*0028*/ 	.word	index@(triton_red_fused__to_copy_add_embedding_mean_mul_pow_rsqrt_5)
        /*002c*/ 	.word	0x00000000
.L_11:


//--------------------- .nv.info.triton_red_fused__to_copy_add_embedding_mean_mul_pow_rsqrt_5 --------------------------
	.section	.nv.info.triton_red_fused__to_copy_add_embedding_mean_mul_pow_rsqrt_5,"",@"SHT_CUDA_INFO"
	.sectionflags	@""
	.align	4


	//----- nvinfo : EIATTR_CUDA_API_VERSION
	.align		4
        /*0000*/ 	.byte	0x04, 0x37
        /*0002*/ 	.short	(.L_13 - .L_12)
.L_12:
        /*0004*/ 	.word	0x0000007c


	//----- nvinfo : EIATTR_SW2861232_WAR
	.align		4
.L_13:
        /*0008*/ 	.byte	0x01, 0x35
	.zero		2


	//----- nvinfo : EIATTR_PARAM_CBANK
	.align		4
        /*000c*/ 	.byte	0x04, 0x0a
        /*000e*/ 	.short	(.L_15 - .L_14)
	.align		4
.L_14:
        /*0010*/ 	.word	index@(.nv.constant0.triton_red_fused__to_copy_add_embedding_mean_mul_pow_rsqrt_5)
        /*0014*/ 	.short	0x0160
        /*0016*/ 	.short	0x0038


	//----- nvinfo : EIATTR_CBANK_PARAM_SIZE
	.align		4
.L_15:
        /*0018*/ 	.byte	0x03, 0x19
        /*001a*/ 	.short	0x0038


	//----- nvinfo : EIATTR_KPARAM_INFO
	.align		4
        /*001c*/ 	.byte	0x04, 0x17
        /*001e*/ 	.short	(.L_17 - .L_16)
.L_16:
        /*0020*/ 	.word	0x00000000
        /*0024*/ 	.short	0x0007
        /*0026*/ 	.short	0x0030
        /*0028*/ 	.byte	0x00, 0xf4, 0x21, 0x00


	//----- nvinfo : EIATTR_KPARAM_INFO
	.align		4
.L_17:
        /*002c*/ 	.byte	0x04, 0x17
        /*002e*/ 	.short	(.L_19 - .L_18)
.L_18:
        /*0030*/ 	.word	0x00000000
        /*0034*/ 	.short	0x0006
        /*0036*/ 	.short	0x002c
        /*0038*/ 	.byte	0x00, 0xf0, 0x11, 0x00


	//----- nvinfo : EIATTR_KPARAM_INFO
	.align		4
.L_19:
        /*003c*/ 	.byte	0x04, 0x17
        /*003e*/ 	.short	(.L_21 - .L_20)
.L_20:
        /*0040*/ 	.word	0x00000000
        /*0044*/ 	.short	0x0005
        /*0046*/ 	.short	0x0028
        /*0048*/ 	.byte	0x00, 0xf0, 0x11, 0x00


	//----- nvinfo : EIATTR_KPARAM_INFO
	.align		4
.L_21:
        /*004c*/ 	.byte	0x04, 0x17
        /*004e*/ 	.short	(.L_23 - .L_22)
.L_22:
        /*0050*/ 	.word	0x00000000
        /*0054*/ 	.short	0x0004
        /*0056*/ 	.short	0x0020
        /*0058*/ 	.byte	0x00, 0xf4, 0x21, 0x00


	//----- nvinfo : EIATTR_KPARAM_INFO
	.align		4
.L_23:
        /*005c*/ 	.byte	0x04, 0x17
        /*005e*/ 	.short	(.L_25 - .L_24)
.L_24:
        /*0060*/ 	.word	0x00000000
        /*0064*/ 	.short	0x0003
        /*0066*/ 	.short	0x0018
        /*0068*/ 	.byte	0x00, 0xf4, 0x21, 0x00


	//----- nvinfo : EIATTR_KPARAM_INFO
	.align		4
.L_25:
        /*006c*/ 	.byte	0x04, 0x17
        /*006e*/ 	.short	(.L_27 - .L_26)
.L_26:
        /*0070*/ 	.word	0x00000000
        /*0074*/ 	.short	0x0002
        /*0076*/ 	.short	0x0010
        /*0078*/ 	.byte	0x00, 0xf4, 0x21, 0x00


	//----- nvinfo : EIATTR_KPARAM_INFO
	.align		4
.L_27:
        /*007c*/ 	.byte	0x04, 0x17
        /*007e*/ 	.short	(.L_29 - .L_28)
.L_28:
        /*0080*/ 	.word	0x00000000
        /*0084*/ 	.short	0x0001
        /*0086*/ 	.short	0x0008
        /*0088*/ 	.byte	0x00, 0xf4, 0x21, 0x00


	//----- nvinfo : EIATTR_KPARAM_INFO
	.align		4
.L_29:
        /*008c*/ 	.byte	0x04, 0x17
        /*008e*/ 	.short	(.L_31 - .L_30)
.L_30:
        /*0090*/ 	.word	0x00000000
        /*0094*/ 	.short	0x0000
        /*0096*/ 	.short	0x0000
        /*0098*/ 	.byte	0x00, 0xf4, 0x21, 0x00


	//----- nvinfo : EIATTR_MAXREG_COUNT
	.align		4
.L_31:
        /*009c*/ 	.byte	0x03, 0x1b
        /*009e*/ 	.short	0x00ff


	//----- nvinfo : EIATTR_EXTERNS
	.align		4
        /*00a0*/ 	.byte	0x04, 0x0f
        /*00a2*/ 	.short	(.L_33 - .L_32)


	//   ....[0]....
	.align		4
.L_32:
        /*00a4*/ 	.word	index@(__assertfail)


	//----- nvinfo : EIATTR_COOP_GROUP_MASK_REGIDS
	.align		4
.L_33:
        /*00a8*/ 	.byte	0x04, 0x29
        /*00aa*/ 	.short	(.L_35 - .L_34)


	//   ....[0]....
.L_34:
        /*00ac*/ 	.word	0xffffffff


	//   ....[1]....
        /*00b0*/ 	.word	0xffffffff


	//----- nvinfo : EIATTR_COOP_GROUP_INSTR_OFFSETS
	.align		4
.L_35:
        /*00b4*/ 	.byte	0x04, 0x28
        /*00b6*/ 	.short	(.L_37 - .L_36)


	//   ....[0]....
.L_36:
        /*00b8*/ 	.word	0x00000370


	//   ....[1]....
        /*00bc*/ 	.word	0x000003d0


	//----- nvinfo : EIATTR_SYSCALL_OFFSETS
	.align		4
.L_37:
        /*00c0*/ 	.byte	0x04, 0x46
        /*00c2*/ 	.short	(.L_39 - .L_38)


	//   ....[0]....
.L_38:
        /*00c4*/ 	.word	0x00000730


	//----- nvinfo : EIATTR_EXIT_INSTR_OFFSETS
	.align		4
.L_39:
        /*00c8*/ 	.byte	0x04, 0x1c
        /*00ca*/ 	.short	(.L_41 - .L_40)


	//   ....[0]....
.L_40:
        /*00cc*/ 	.word	0x00000600


	//----- nvinfo : EIATTR_REQNTID
	.align		4
.L_41:
        /*00d0*/ 	.byte	0x04, 0x10
        /*00d2*/ 	.short	(.L_43 - .L_42)
.L_42:
        /*00d4*/ 	.word	0x00000100
        /*00d8*/ 	.word	0x00000001
        /*00dc*/ 	.word	0x00000001


	//----- nvinfo : EIATTR_CRS_STACK_SIZE
	.align		4
.L_43:
        /*00e0*/ 	.byte	0x04, 0x1e
        /*00e2*/ 	.short	(.L_45 - .L_44)
.L_44:
        /*00e4*/ 	.word	0x00000000
.L_45:


//--------------------- .nv.callgraph             --------------------------
	.section	.nv.callgraph,"",@"SHT_CUDA_CALLGRAPH"
	.align	4
	.sectionentsize	8
	.align		4
        /*0000*/ 	.word	0x00000000
	.align		4
        /*0004*/ 	.word	0xffffffff
	.align		4
        /*0008*/ 	.word	index@(triton_red_fused__to_copy_add_embedding_mean_mul_pow_rsqrt_5)
	.align		4
        /*000c*/ 	.word	index@(__assertfail)
	.align		4
        /*0010*/ 	.word	0x00000000
	.align		4
        /*0014*/ 	.word	0xfffffffe
	.align		4
        /*0018*/ 	.word	0x00000000
	.align		4
        /*001c*/ 	.word	0xfffffffd
	.align		4
        /*0020*/ 	.word	0x00000000
	.align		4
        /*0024*/ 	.word	0xfffffffc


//--------------------- .nv.rel.action            --------------------------
	.section	.nv.rel.action,"",@"SHT_CUDA_RELOCINFO"
	.align	8
	.sectionentsize	8
        /*0000*/ 	.byte	0x73, 0x00, 0x00, 0x00, 0x00, 0x00, 0x00, 0x00, 0x00, 0x00, 0x00, 0x11, 0x25, 0x00, 0x05, 0x36


//--------------------- .nv.constant4             --------------------------
	.section	.nv.constant4,"a",@progbits
	.align	8
	.align		8
.nv.constant4:
        /*0000*/ 	.dword	__assertfail
	.align		8
        /*0008*/ 	.dword	assertFunc_0
	.align		8
        /*0010*/ 	.dword	assertFile_0
	.align		8
        /*0018*/ 	.dword	assertMessage_0
	.align		8
        /*0020*/ 	.dword	_$_str


//--------------------- .nv.constant0.triton_red_fused__to_copy_add_embedding_mean_mul_pow_rsqrt_5 --------------------------
	.section	.nv.constant0.triton_red_fused__to_copy_add_embedding_mean_mul_pow_rsqrt_5,"a",@progbits
	.sectionflags	@""
	.align	4
.nv.constant0.triton_red_fused__to_copy_add_embedding_mean_mul_pow_rsqrt_5:
	.zero		408


//--------------------- .text.triton_red_fused__to_copy_add_embedding_mean_mul_pow_rsqrt_5 --------------------------
	.section	.text.triton_red_fused__to_copy_add_embedding_mean_mul_pow_rsqrt_5,"ax",@progbits
	.sectionflags	@"SHF_BARRIERS=1"
	.sectioninfo	@"SHI_REGISTERS=24"
	.align	128
        .global         triton_red_fused__to_copy_add_embedding_mean_mul_pow_rsqrt_5
        .type           triton_red_fused__to_copy_add_embedding_mean_mul_pow_rsqrt_5,@function
        .size           triton_red_fused__to_copy_add_embedding_mean_mul_pow_rsqrt_5,(.L_x_6 - triton_red_fused__to_copy_add_embedding_mean_mul_pow_rsqrt_5)
        .other          triton_red_fused__to_copy_add_embedding_mean_mul_pow_rsqrt_5,@"STO_CUDA_ENTRY STV_DEFAULT"
triton_red_fused__to_copy_add_embedding_mean_mul_pow_rsqrt_5:
.text.triton_red_fused__to_copy_add_embedding_mean_mul_pow_rsqrt_5:
[----:B------:R-:W-:Y:S02]  /*0000*/  IMAD.MOV.U32 R1, RZ, RZ, c[0x0][0x28] ;  /* 0x00000a00ff017624 */ /* 0x000fe400078e00ff */
[----:B------:R-:W0:Y:S01]  /*0010*/  S2R R7, SR_TID.X ;  /* 0x0000000000077919 */ /* 0x000e220000002100 */
[----:B------:R-:W1:Y:S01]  /*0020*/  S2UR UR4, SR_CTAID.X ;  /* 0x00000000000479c3 */ /* 0x000e620000002500 */
[----:B------:R-:W-:Y:S01]  /*0030*/  IMAD.MOV.U32 R5, RZ, RZ, 0x8 ;  /* 0x00000008ff057424 */ /* 0x000fe200078e00ff */
[----:B------:R-:W-:Y:S01]  /*0040*/  CS2R R2, SRZ ;  /* 0x0000000000027805 */ /* 0x000fe2000001ff00 */
[----:B0-----:R-:W-:Y:S01]  /*0050*/  SHF.R.U32.HI R0, RZ, 0x2, R7 ;  /* 0x00000002ff007819 */ /* 0x001fe20000011607 */
[----:B-1----:R-:W-:-:S03]  /*0060*/  USHF.L.U32 UR4, UR4, 0x6, URZ ;  /* 0x0000000604047899 */ /* 0x002fc6000800063f */
[----:B------:R-:W-:-:S04]  /*0070*/  SGXT.U32 R0, R0, 0x6 ;  /* 0x000000060000781a */ /* 0x000fc80000000000 */
[----:B------:R-:W-:Y:S01]  /*0080*/  LOP3.LUT R6, R0, UR4, RZ, 0xfc, !PT ;  /* 0x0000000400067c12 */ /* 0x000fe2000f8efcff */
[----:B------:R-:W-:-:S03]  /*0090*/  ULDC.64 UR4, c[0x0][0x118] ;  /* 0x0000460000047ab9 */ /* 0x000fc60000000a00 */
[C---:B------:R-:W-:Y:S01]  /*00a0*/  ISETP.GE.AND P2, PT, R6.reuse, 0x200, PT ;  /* 0x000002000600780c */ /* 0x040fe20003f46270 */
[----:B------:R-:W-:-:S12]  /*00b0*/  IMAD.WIDE R4, R6, R5, c[0x0][0x160] ;  /* 0x0000580006047625 */ /* 0x000fd800078e0205 */
[----:B------:R-:W2:Y:S01]  /*00c0*/  @!P2 LDG.E.EL.64 R2, [R4.64] ;  /* 0x000000040402a981 */ /* 0x000ea2000c2e1b00 */
[----:B------:R-:W-:Y:S01]  /*00d0*/  IMAD.MOV.U32 R8, RZ, RZ, RZ ;  /* 0x000000ffff087224 */ /* 0x000fe200078e00ff */
[----:B--2---:R-:W-:Y:S02]  /*00e0*/  IADD3 R9, P1, R2, 0x7d80, RZ ;  /* 0x00007d8002097810 */ /* 0x004fe40007f3e0ff */
[----:B------:R-:W-:-:S03]  /*00f0*/  ISETP.GE.AND P0, PT, R3, RZ, PT ;  /* 0x000000ff0300720c */ /* 0x000fc60003f06270 */
[----:B------:R-:W-:Y:S01]  /*0100*/  IMAD.X R11, RZ, RZ, R3, P1 ;  /* 0x000000ffff0b7224 */ /* 0x000fe200008e0603 */
[----:B------:R-:W-:-:S04]  /*0110*/  SEL R0, R9, R2, !P0 ;  /* 0x0000000209007207 */ /* 0x000fc80004000000 */
[----:B------:R-:W-:Y:S01]  /*0120*/  SEL R3, R11, R3, !P0 ;  /* 0x000000030b037207 */ /* 0x000fe20004000000 */
[C---:B------:R-:W-:Y:S01]  /*0130*/  IMAD.SHL.U32 R2, R0.reuse, 0x1000, RZ ;  /* 0x0000100000027824 */ /* 0x040fe200078e00ff */
[C---:B------:R-:W-:Y:S01]  /*0140*/  ISETP.GT.U32.AND P0, PT, R0.reuse, 0x7d7f, PT ;  /* 0x00007d7f0000780c */ /* 0x040fe20003f04070 */
[----:B------:R-:W-:Y:S01]  /*0150*/  CS2R R10, SRZ ;  /* 0x00000000000a7805 */ /* 0x000fe2000001ff00 */
[----:B------:R-:W-:Y:S02]  /*0160*/  SHF.L.U64.HI R0, R0, 0xc, R3 ;  /* 0x0000000c00007819 */ /* 0x000fe40000010203 */
[----:B------:R-:W-:Y:S02]  /*0170*/  LOP3.LUT R2, R2, 0x3, R7, 0xf8, !PT ;  /* 0x0000000302027812 */ /* 0x000fe400078ef807 */
[----:B------:R-:W-:Y:S02]  /*0180*/  LOP3.LUT R7, R7, 0x3, RZ, 0xc0, !PT ;  /* 0x0000000307077812 */ /* 0x000fe400078ec0ff */
[----:B------:R-:W-:-:S03]  /*0190*/  ISETP.GT.U32.AND.EX P0, PT, R3, RZ, !P2, P0 ;  /* 0x000000ff0300720c */ /* 0x000fc60005704100 */
[----:B------:R-:W-:-:S05]  /*01a0*/  IMAD R3, R6, 0x1000, R7 ;  /* 0x0000100006037824 */ /* 0x000fca00078e0207 */
.L_x_3:
[----:B------:R-:W-:Y:S01]  /*01b0*/  LOP3.LUT R4, R3, R10, RZ, 0xfc, !PT ;  /* 0x0000000a03047212 */ /* 0x000fe200078efcff */
[----:B------:R-:W-:Y:S01]  /*01c0*/  IMAD.MOV.U32 R5, RZ, RZ, 0x2 ;  /* 0x00000002ff057424 */ /* 0x000fe200078e00ff */
[----:B------:R-:W-:Y:S01]  /*01d0*/  BSSY B0, `(.L_x_0) ;  /* 0x0000005000007945 */ /* 0x000fe20003800000 */
[----:B------:R-:W-:Y:S02]  /*01e0*/  PRMT R6, RZ, 0x7610, R6 ;  /* 0x00007610ff067816 */ /* 0x000fe40000000006 */
[----:B------:R-:W-:Y:S01]  /*01f0*/  IMAD.WIDE R4, R4, R5, c[0x0][0x170] ;  /* 0x00005c0004047625 */ /* 0x000fe200078e0205 */
[----:B------:R-:W-:Y:S05]  /*0200*/  @P2 BRA `(.L_x_1) ;  /* 0x0000001000002947 */ /* 0x000fea0003800000 */
[----:B------:R0:W5:Y:S02]  /*0210*/  LDG.E.EL.U16 R6, [R4.64] ;  /* 0x0000000404067981 */ /* 0x000164000c2e1500 */
.L_x_1:
[----:B------:R-:W-:Y:S05]  /*0220*/  BSYNC B0 ;  /* 0x0000000000007941 */ /* 0x000fea0003800000 */
.L_x_0:
[----:B------:R-:W-:Y:S01]  /*0230*/  IMAD.MOV.U32 R9, RZ, RZ, R8 ;  /* 0x000000ffff097224 */ /* 0x000fe200078e0008 */
[----:B------:R-:W-:Y:S05]  /*0240*/  @P0 BRA `(.L_x_2) ;  /* 0x000003c000000947 */ /* 0x000fea0003800000 */
[----:B------:R-:W-:Y:S01]  /*0250*/  WARPSYNC 0xffffffff ;  /* 0xffffffff00007948 */ /* 0x000fe20003800000 */
[----:B------:R-:W-:Y:S01]  /*0260*/  BAR.SYNC.DEFER_BLOCKING 0x0 ;  /* 0x0000000000007b1d */ /* 0x000fe20000010000 */
[----:B0-----:R-:W-:Y:S02]  /*0270*/  LOP3.LUT R5, R10, R2, RZ, 0xfc, !PT ;  /* 0x000000020a057212 */ /* 0x001fe400078efcff */
[----:B------:R-:W-:-:S02]  /*0280*/  LOP3.LUT R8, R11, R0, RZ, 0xfc, !PT ;  /* 0x000000000b087212 */ /* 0x000fc400078efcff */
[----:B------:R-:W-:-:S04]  /*0290*/  LEA R4, P1, R5, c[0x0][0x168], 0x1 ;  /* 0x00005a0005047a11 */ /* 0x000fc800078208ff */
[--C-:B------:R-:W-:Y:S02]  /*02a0*/  LEA.HI.X R5, R5, c[0x0][0x16c], R8.reuse, 0x1, P1 ;  /* 0x00005b0005057a11 */ /* 0x100fe400008f0c08 */
[----:B------:R-:W-:-:S06]  /*02b0*/  PRMT R8, RZ, 0x7610, R8 ;  /* 0x00007610ff087816 */ /* 0x000fcc0000000008 */
[----:B------:R-:W2:Y:S01]  /*02c0*/  @!P2 LDG.E.EL.U16 R8, [R4.64] ;  /* 0x000000040408a981 */ /* 0x000ea2000c2e1500 */
[----:B------:R-:W-:Y:S01]  /*02d0*/  IADD3 R10, P1, R10, 0x4, RZ ;  /* 0x000000040a0a7810 */ /* 0x000fe20007f3e0ff */
[----:B-----5:R-:W-:-:S04]  /*02e0*/  IMAD.U32 R13, R6, 0x10000, RZ ;  /* 0x00010000060d7824 */ /* 0x020fc800078e00ff */
[----:B------:R-:W-:Y:S01]  /*02f0*/  IMAD.X R11, RZ, RZ, R11, P1 ;  /* 0x000000ffff0b7224 */ /* 0x000fe200008e060b */
[----:B------:R-:W-:-:S04]  /*0300*/  ISETP.GE.U32.AND P1, PT, R10, 0x1000, PT ;  /* 0x000010000a00780c */ /* 0x000fc80003f26070 */
[----:B------:R-:W-:Y:S01]  /*0310*/  ISETP.GE.U32.AND.EX P1, PT, R11, RZ, PT, P1 ;  /* 0x000000ff0b00720c */ /* 0x000fe20003f26110 */
[----:B--2---:R-:W-:-:S04]  /*0320*/  IMAD.U32 R8, R8, 0x10000, RZ ;  /* 0x0001000008087824 */ /* 0x004fc800078e00ff */
[----:B------:R-:W-:-:S04]  /*0330*/  FADD R8, R13, R8 ;  /* 0x000000080d087221 */ /* 0x000fc80000000000 */
[----:B------:R-:W-:-:S04]  /*0340*/  @!P2 FFMA R9, R8, R8, R9 ;  /* 0x000000080809a223 */ /* 0x000fc80000000009 */
[----:B------:R-:W-:Y:S01]  /*0350*/  IMAD.MOV.U32 R8, RZ, RZ, R9 ;  /* 0x000000ffff087224 */ /* 0x000fe200078e0009 */
[----:B------:R-:W-:Y:S05]  /*0360*/  @!P1 BRA `(.L_x_3) ;  /* 0xfffffe4000009947 */ /* 0x000fea000383ffff */
[----:B------:R-:W0:Y:S01]  /*0370*/  SHFL.BFLY PT, R5, R8, 0x2, 0x1f ;  /* 0x0c401f0008057f89 */ /* 0x000e2200000e0000 */
[----:B------:R-:W-:Y:S01]  /*0380*/  IMAD.MOV.U32 R9, RZ, RZ, 0x39800000 ;  /* 0x39800000ff097424 */ /* 0x000fe200078e00ff */
[----:B------:R-:W-:Y:S01]  /*0390*/  LEA R14, P0, R7, c[0x0][0x178], 0x1 ;  /* 0x00005e00070e7a11 */ /* 0x000fe200078008ff */
[----:B------:R-:W-:-:S04]  /*03a0*/  CS2R R12, SRZ ;  /* 0x00000000000c7805 */ /* 0x000fc8000001ff00 */
[----:B------:R-:W-:Y:S01]  /*03b0*/  IMAD.X R15, RZ, RZ, c[0x0][0x17c], P0 ;  /* 0x00005f00ff0f7624 */ /* 0x000fe200000e06ff */
[----:B0-----:R-:W-:-:S05]  /*03c0*/  FADD R5, R8, R5 ;  /* 0x0000000508057221 */ /* 0x001fca0000000000 */
[----:B------:R-:W0:Y:S02]  /*03d0*/  SHFL.BFLY PT, R4, R5, 0x1, 0x1f ;  /* 0x0c201f0005047f89 */ /* 0x000e2400000e0000 */
[----:B0-----:R-:W-:-:S04]  /*03e0*/  FADD R4, R5, R4 ;  /* 0x0000000405047221 */ /* 0x001fc80000000000 */
[----:B------:R-:W-:-:S04]  /*03f0*/  FFMA R4, R4, R9, 9.9999999747524270788e-07 ;  /* 0x358637bd04047423 */ /* 0x000fc80000000009 */
[----:B------:R0:W1:Y:S03]  /*0400*/  MUFU.RSQ R16, R4 ;  /* 0x0000000400107308 */ /* 0x0000660000001400 */
.L_x_4:
[----:B0-----:R-:W-:Y:S01]  /*0410*/  LOP3.LUT R4, R12, R2, RZ, 0xfc, !PT ;  /* 0x000000020c047212 */ /* 0x001fe200078efcff */
[----:B------:R-:W-:Y:S01]  /*0420*/  IMAD.MOV.U32 R18, RZ, RZ, 0x2 ;  /* 0x00000002ff127424 */ /* 0x000fe200078e00ff */
[----:B------:R-:W-:Y:S02]  /*0430*/  LOP3.LUT R5, R13, R0, RZ, 0xfc, !PT ;  /* 0x000000000d057212 */ /* 0x000fe400078efcff */
[C---:B------:R-:W-:Y:S02]  /*0440*/  LEA R6, P0, R4.reuse, c[0x0][0x168], 0x1 ;  /* 0x00005a0004067a11 */ /* 0x040fe400078008ff */
[----:B------:R-:W-:Y:S02]  /*0450*/  LOP3.LUT R17, R3, R12, RZ, 0xfc, !PT ;  /* 0x0000000c03117212 */ /* 0x000fe400078efcff */
[----:B------:R-:W-:Y:S01]  /*0460*/  LEA.HI.X R7, R4, c[0x0][0x16c], R5, 0x1, P0 ;  /* 0x00005b0004077a11 */ /* 0x000fe200000f0c05 */
[----:B------:R-:W-:Y:S01]  /*0470*/  IMAD.MOV.U32 R4, RZ, RZ, R14 ;  /* 0x000000ffff047224 */ /* 0x000fe200078e000e */
[----:B------:R-:W-:Y:S01]  /*0480*/  PRMT R10, RZ, 0x7610, R10 ;  /* 0x00007610ff0a7816 */ /* 0x000fe2000000000a */
[----:B------:R-:W-:Y:S01]  /*0490*/  IMAD.WIDE R8, R17, R18, c[0x0][0x170] ;  /* 0x00005c0011087625 */ /* 0x000fe200078e0212 */
[----:B------:R-:W-:-:S03]  /*04a0*/  PRMT R11, RZ, 0x7610, R11 ;  /* 0x00007610ff0b7816 */ /* 0x000fc6000000000b */
[----:B------:R-:W-:Y:S01]  /*04b0*/  IMAD.MOV.U32 R5, RZ, RZ, R15 ;  /* 0x000000ffff057224 */ /* 0x000fe200078e000f */
[----:B------:R-:W2:Y:S04]  /*04c0*/  @!P2 LDG.E.EF.U16 R10, [R8.64] ;  /* 0x00000004080aa981 */ /* 0x000ea8000c0e1500 */
[----:B------:R-:W3:Y:S04]  /*04d0*/  LDG.E.EL.U16 R4, [R4.64] ;  /* 0x0000000404047981 */ /* 0x000ee8000c2e1500 */
[----:B------:R-:W-:Y:S06]  /*04e0*/  BAR.SYNC.DEFER_BLOCKING 0x0 ;  /* 0x0000000000007b1d */ /* 0x000fec0000010000 */
[----:B------:R-:W4:Y:S01]  /*04f0*/  @!P2 LDG.E.EF.U16 R11, [R6.64] ;  /* 0x00000004060ba981 */ /* 0x000f22000c0e1500 */
[----:B------:R-:W-:-:S05]  /*0500*/  IADD3 R12, P0, R12, 0x4, RZ ;  /* 0x000000040c0c7810 */ /* 0x000fca0007f1e0ff */
[----:B------:R-:W-:Y:S01]  /*0510*/  IMAD.X R13, RZ, RZ, R13, P0 ;  /* 0x000000ffff0d7224 */ /* 0x000fe200000e060d */
[----:B------:R-:W-:-:S04]  /*0520*/  ISETP.GE.U32.AND P0, PT, R12, 0x1000, PT ;  /* 0x000010000c00780c */ /* 0x000fc80003f06070 */
[----:B------:R-:W-:Y:S02]  /*0530*/  ISETP.GE.U32.AND.EX P0, PT, R13, RZ, PT, P0 ;  /* 0x000000ff0d00720c */ /* 0x000fe40003f06100 */
[----:B------:R-:W-:-:S05]  /*0540*/  IADD3 R14, P1, R14, 0x8, RZ ;  /* 0x000000080e0e7810 */ /* 0x000fca0007f3e0ff */
[----:B------:R-:W-:Y:S02]  /*0550*/  IMAD.X R15, RZ, RZ, R15, P1 ;  /* 0x000000ffff0f7224 */ /* 0x000fe400008e060f */
[----:B--2---:R-:W-:Y:S02]  /*0560*/  IMAD.U32 R10, R10, 0x10000, RZ ;  /* 0x000100000a0a7824 */ /* 0x004fe400078e00ff */
[----:B----4-:R-:W-:-:S04]  /*0570*/  IMAD.U32 R11, R11, 0x10000, RZ ;  /* 0x000100000b0b7824 */ /* 0x010fc800078e00ff */
[----:B------:R-:W-:Y:S01]  /*0580*/  FADD R11, R10, R11 ;  /* 0x0000000b0a0b7221 */ /* 0x000fe20000000000 */
[----:B---3--:R-:W-:-:S03]  /*0590*/  IMAD.U32 R10, R4, 0x10000, RZ ;  /* 0x00010000040a7824 */ /* 0x008fc600078e00ff */
[----:B-1----:R-:W-:-:S04]  /*05a0*/  FMUL R11, R16, R11 ;  /* 0x0000000b100b7220 */ /* 0x002fc80000400000 */
[----:B------:R-:W-:Y:S01]  /*05b0*/  FMUL R11, R10, R11 ;  /* 0x0000000b0a0b7220 */ /* 0x000fe20000400000 */
[----:B------:R-:W-:-:S04]  /*05c0*/  IMAD.WIDE R4, R17, R18, c[0x0][0x180] ;  /* 0x0000600011047625 */ /* 0x000fc800078e0212 */
[----:B------:R-:W-:-:S05]  /*05d0*/  F2FP.BF16.PACK_AB R11, RZ, R11 ;  /* 0x0000000bff0b723e */ /* 0x000fca00000010ff */
[----:B------:R0:W-:Y:S01]  /*05e0*/  @!P2 STG.E.U16 [R4.64], R11 ;  /* 0x0000000b0400a986 */ /* 0x0001e2000c101504 */
[----:B------:R-:W-:Y:S05]  /*05f0*/  @!P0 BRA `(.L_x_4) ;  /* 0xfffffe1000008947 */ /* 0x000fea000383ffff */
[----:B------:R-:W-:Y:S05]  /*0600*/  EXIT ;  /* 0x000000000000794d */ /* 0x000fea0003800000 */
.L_x_2:
[----:B------:R-:W-:Y:S01]  /*0610*/  MOV R0, 0x0 ;  /* 0x0000000000007802 */ /* 0x000fe20000000f00 */
[----:B0-----:R-:W-:Y:S02]  /*0620*/  IMAD.MOV.U32 R4, RZ, RZ, c[0x4][0x18] ;  /* 0x01000600ff047624 */ /* 0x001fe400078e00ff */
[----:B------:R-:W-:Y:S01]  /*0630*/  IMAD.MOV.U32 R5, RZ, RZ, c[0x4][0x1c] ;  /* 0x01000700ff057624 */ /* 0x000fe200078e00ff */
[----:B------:R0:W1:Y:S01]  /*0640*/  LDC.64 R2, c[0x4][R0] ;  /* 0x0100000000027b82 */ /* 0x0000620000000a00 */
[----:B-----5:R-:W-:Y:S02]  /*0650*/  IMAD.MOV.U32 R6, RZ, RZ, c[0x4][0x10] ;  /* 0x01000400ff067624 */ /* 0x020fe400078e00ff */
[----:B------:R-:W-:Y:S02]  /*0660*/  IMAD.MOV.U32 R7, RZ, RZ, c[0x4][0x14] ;  /* 0x01000500ff077624 */ /* 0x000fe400078e00ff */
[----:B------:R-:W-:-:S02]  /*0670*/  IMAD.MOV.U32 R8, RZ, RZ, 0x2a ;  /* 0x0000002aff087424 */ /* 0x000fc400078e00ff */
[----:B------:R-:W-:Y:S02]  /*0680*/  IMAD.MOV.U32 R10, RZ, RZ, c[0x4][0x8] ;  /* 0x01000200ff0a7624 */ /* 0x000fe400078e00ff */
[----:B------:R-:W-:Y:S02]  /*0690*/  IMAD.MOV.U32 R11, RZ, RZ, c[0x4][0xc] ;  /* 0x01000300ff0b7624 */ /* 0x000fe400078e00ff */
[----:B------:R-:W-:Y:S02]  /*06a0*/  IMAD.MOV.U32 R12, RZ, RZ, 0x1 ;  /* 0x00000001ff0c7424 */ /* 0x000fe400078e00ff */
[----:B------:R-:W-:Y:S02]  /*06b0*/  IMAD.MOV.U32 R13, RZ, RZ, RZ ;  /* 0x000000ffff0d7224 */ /* 0x000fe400078e00ff */
[----:B0-----:R-:W-:Y:S01]  /*06c0*/  LEPC R14 ;  /* 0x00000000000e734e */ /* 0x001fe20000000000 */
[----:B------:R-:W-:Y:S02]  /*06d0*/  MOV R9, 0x740 ;  /* 0x0000074000097802 */ /* 0x000fe40000000f00 */
[----:B------:R-:W-:Y:S02]  /*06e0*/  MOV R20, 0x6c0 ;  /* 0x000006c000147802 */ /* 0x000fe40000000f00 */
[----:B------:R-:W-:-:S02]  /*06f0*/  MOV R21, 0x0 ;  /* 0x0000000000157802 */ /* 0x000fc40000000f00 */
[----:B------:R-:W-:Y:S02]  /*0700*/  MOV R0, 0x0 ;  /* 0x0000000000007802 */ /* 0x000fe40000000f00 */
[----:B------:R-:W-:-:S04]  /*0710*/  IADD3 R20, P0, P1, -R20, R9, R14 ;  /* 0x0000000914147210 */ /* 0x000fc8000791e10e */
[----:B------:R-:W-:-:S04]  /*0720*/  IADD3.X R21, ~R0, R21, R15, P0, P1 ;  /* 0x0000001500157210 */ /* 0x000fc800007e250f */
[----:B-1----:R-:W-:Y:S05]  /*0730*/  CALL.ABS.NOINC R2 ;  /* 0x0000000002007343 */ /* 0x002fea0003c00000 */
.L_x_5:
[----:B------:R-:W-:-:S00]  /*0740*/  BRA `(.L_x_5) ;  /* 0xfffffff000007947 */ /* 0x000fc0000383ffff */
[----:B------:R-:W-:-:S00]  /*0750*/  NOP ;  /* 0x0000000000007918 */ /* 0x000fc00000000000 */
        /* <DEDUP_REMOVED lines=10> */
.L_x_6:


//--------------------- .nv.global.init           --------------------------
	.section	.nv.global.init,"aw",@progbits
.nv.global.init:
	.type		assertFunc_0,@object
	.size		assertFunc_0,(_$_str - assertFunc_0)
assertFunc_0:
        /*0000*/ 	.byte	0x75, 0x6e, 0x6b, 0x6e, 0x6f, 0x77, 0x6e, 0x00
	.type		_$_str,@object
	.size		_$_str,(assertMessage_0 - _$_str)
_$_str:
        /*0008*/ 	.byte	0x5f, 0x5f, 0x43, 0x55, 0x44, 0x41, 0x5f, 0x46, 0x54, 0x5a, 0x00
	.type		assertMessage_0,@object
	.size		assertMessage_0,(assertFile_0 - assertMessage_0)
assertMessage_0:
        /*0013*/ 	.byte	0x69, 0x6e, 0x64, 0x65, 0x78, 0x20, 0x6f, 0x75, 0x74, 0x20, 0x6f, 0x66, 0x20, 0x62, 0x6f, 0x75
        /*0023*/ 	.byte	0x6e, 0x64, 0x73, 0x3a, 0x20, 0x30, 0x20, 0x3c, 0x3d, 0x20, 0x74, 0x6d, 0x70, 0x34, 0x20, 0x3c
        /*0033*/ 	.byte	0x20, 0x33, 0x32, 0x31, 0x32, 0x38, 0x00
	.type		assertFile_0,@object
	.size		assertFile_0,(.L_1 - assertFile_0)
assertFile_0:
        /*003a*/ 	.byte	0x2f, 0x74, 0x6d, 0x70, 0x2f, 0x74, 0x6f, 0x72, 0x63, 0x68, 0x69, 0x6e, 0x64, 0x75, 0x63, 0x74
        /*004a*/ 	.byte	0x6f, 0x72, 0x5f, 0x72, 0x6f, 0x6f, 0x74, 0x2f, 0x71, 0x71, 0x2f, 0x63, 0x71, 0x71, 0x74, 0x6e
        /*005a*/ 	.byte	0x35, 0x6c, 0x6d, 0x62, 0x61, 0x69, 0x64, 0x61, 0x37, 0x64, 0x77, 0x66, 0x6a, 0x68, 0x36, 0x77
        /*006a*/ 	.byte	0x32, 0x6f, 0x64, 0x70, 0x6b, 0x67, 0x70, 0x75, 0x6c, 0x36, 0x6d, 0x6d, 0x67, 0x68, 0x75, 0x63
        /*007a*/ 	.byte	0x79, 0x79, 0x34, 0x78, 0x72, 0x67, 0x71, 0x77, 0x73, 0x74, 0x64, 0x77, 0x72, 0x6b, 0x72, 0x2e
        /*008a*/ 	.byte	0x70, 0x79, 0x00
.L_1:


//--------------------- SYMBOLS --------------------------

	.type		__assertfail,@function
